//
// Generated by NVIDIA NVVM Compiler
//
// Compiler Build ID: CL-36424714
// Cuda compilation tools, release 13.0, V13.0.88
// Based on NVVM 20.0.0
//

.version 9.0
.target sm_100
.address_size 64

	// .globl	_Z12sobel_filterPKhPhii
// _ZZ12sobel_filterPKhPhiiE11shared_tile has been demoted

.visible .entry _Z12sobel_filterPKhPhii(
	.param .u64 .ptr .align 1 _Z12sobel_filterPKhPhii_param_0,
	.param .u64 .ptr .align 1 _Z12sobel_filterPKhPhii_param_1,
	.param .u32 _Z12sobel_filterPKhPhii_param_2,
	.param .u32 _Z12sobel_filterPKhPhii_param_3
)
{
	.reg .pred 	%p<4>;
	.reg .b16 	%rs<10>;
	.reg .b32 	%r<45>;
	.reg .b32 	%f<36>;
	.reg .b64 	%rd<25>;
	// demoted variable
	.shared .align 4 .b8 _ZZ12sobel_filterPKhPhiiE11shared_tile[1296];
	ld.param.u64 	%rd2, [_Z12sobel_filterPKhPhii_param_0];
	ld.param.u64 	%rd1, [_Z12sobel_filterPKhPhii_param_1];
	ld.param.u32 	%r4, [_Z12sobel_filterPKhPhii_param_2];
	ld.param.u32 	%r5, [_Z12sobel_filterPKhPhii_param_3];
	cvta.to.global.u64 	%rd3, %rd2;
	mov.u32 	%r6, %ctaid.x;
	mov.u32 	%r7, %ntid.x;
	mov.u32 	%r8, %tid.x;
	mad.lo.s32 	%r1, %r6, %r7, %r8;
	mov.u32 	%r9, %ctaid.y;
	mov.u32 	%r10, %ntid.y;
	mov.u32 	%r11, %tid.y;
	mad.lo.s32 	%r2, %r9, %r10, %r11;
	add.s32 	%r12, %r5, -1;
	add.s32 	%r13, %r4, -1;
	max.s32 	%r14, %r1, 1;
	add.s32 	%r15, %r14, -1;
	min.s32 	%r16, %r15, %r13;
	max.u32 	%r17, %r2, 1;
	add.s32 	%r18, %r17, -1;
	min.s32 	%r19, %r18, %r12;
	mul.lo.s32 	%r20, %r19, %r4;
	mov.u32 	%r21, _ZZ12sobel_filterPKhPhiiE11shared_tile;
	mad.lo.s32 	%r22, %r11, 72, %r21;
	add.s32 	%r23, %r16, %r20;
	cvt.s64.s32 	%rd4, %r23;
	add.s64 	%rd5, %rd3, %rd4;
	ld.global.u8 	%rs1, [%rd5];
	cvt.rn.f32.u16 	%f1, %rs1;
	shl.b32 	%r24, %r8, 2;
	add.s32 	%r3, %r22, %r24;
	st.shared.f32 	[%r3], %f1;
	max.s32 	%r25, %r1, 0;
	min.s32 	%r26, %r25, %r13;
	add.s32 	%r27, %r26, %r20;
	cvt.s64.s32 	%rd6, %r27;
	add.s64 	%rd7, %rd3, %rd6;
	ld.global.u8 	%rs2, [%rd7];
	cvt.rn.f32.u16 	%f2, %rs2;
	st.shared.f32 	[%r3+4], %f2;
	max.s32 	%r28, %r1, -1;
	add.s32 	%r29, %r28, 1;
	min.s32 	%r30, %r29, %r13;
	add.s32 	%r31, %r30, %r20;
	cvt.s64.s32 	%rd8, %r31;
	add.s64 	%rd9, %rd3, %rd8;
	ld.global.u8 	%rs3, [%rd9];
	cvt.rn.f32.u16 	%f3, %rs3;
	st.shared.f32 	[%r3+8], %f3;
	min.s32 	%r32, %r2, %r12;
	mul.lo.s32 	%r33, %r32, %r4;
	add.s32 	%r34, %r16, %r33;
	cvt.s64.s32 	%rd10, %r34;
	add.s64 	%rd11, %rd3, %rd10;
	ld.global.u8 	%rs4, [%rd11];
	cvt.rn.f32.u16 	%f4, %rs4;
	st.shared.f32 	[%r3+72], %f4;
	add.s32 	%r35, %r26, %r33;
	cvt.s64.s32 	%rd12, %r35;
	add.s64 	%rd13, %rd3, %rd12;
	ld.global.u8 	%rs5, [%rd13];
	cvt.rn.f32.u16 	%f5, %rs5;
	st.shared.f32 	[%r3+76], %f5;
	add.s32 	%r36, %r30, %r33;
	cvt.s64.s32 	%rd14, %r36;
	add.s64 	%rd15, %rd3, %rd14;
	ld.global.u8 	%rs6, [%rd15];
	cvt.rn.f32.u16 	%f6, %rs6;
	st.shared.f32 	[%r3+80], %f6;
	add.s32 	%r37, %r2, 1;
	min.s32 	%r38, %r37, %r12;
	mul.lo.s32 	%r39, %r38, %r4;
	add.s32 	%r40, %r16, %r39;
	cvt.s64.s32 	%rd16, %r40;
	add.s64 	%rd17, %rd3, %rd16;
	ld.global.u8 	%rs7, [%rd17];
	cvt.rn.f32.u16 	%f7, %rs7;
	st.shared.f32 	[%r3+144], %f7;
	add.s32 	%r41, %r26, %r39;
	cvt.s64.s32 	%rd18, %r41;
	add.s64 	%rd19, %rd3, %rd18;
	ld.global.u8 	%rs8, [%rd19];
	cvt.rn.f32.u16 	%f8, %rs8;
	st.shared.f32 	[%r3+148], %f8;
	add.s32 	%r42, %r30, %r39;
	cvt.s64.s32 	%rd20, %r42;
	add.s64 	%rd21, %rd3, %rd20;
	ld.global.u8 	%rs9, [%rd21];
	cvt.rn.f32.u16 	%f9, %rs9;
	st.shared.f32 	[%r3+152], %f9;
	bar.sync 	0;
	setp.ge.s32 	%p1, %r2, %r5;
	setp.ge.s32 	%p2, %r1, %r4;
	or.pred  	%p3, %p2, %p1;
	@%p3 bra 	$L__BB0_2;
	cvta.to.global.u64 	%rd22, %rd1;
	ld.shared.f32 	%f10, [%r3];
	ld.shared.f32 	%f11, [%r3+8];
	sub.f32 	%f12, %f11, %f10;
	ld.shared.f32 	%f13, [%r3+72];
	add.f32 	%f14, %f13, %f13;
	ld.shared.f32 	%f15, [%r3+80];
	add.f32 	%f16, %f15, %f15;
	sub.f32 	%f17, %f16, %f14;
	add.f32 	%f18, %f12, %f17;
	ld.shared.f32 	%f19, [%r3+144];
	ld.shared.f32 	%f20, [%r3+152];
	sub.f32 	%f21, %f20, %f19;
	add.f32 	%f22, %f18, %f21;
	neg.f32 	%f23, %f10;
	ld.shared.f32 	%f24, [%r3+4];
	add.f32 	%f25, %f24, %f24;
	sub.f32 	%f26, %f23, %f25;
	sub.f32 	%f27, %f26, %f11;
	ld.shared.f32 	%f28, [%r3+148];
	fma.rn.f32 	%f29, %f28, 0f40000000, %f19;
	add.f32 	%f30, %f20, %f29;
	add.f32 	%f31, %f27, %f30;
	mul.f32 	%f32, %f31, %f31;
	fma.rn.f32 	%f33, %f22, %f22, %f32;
	sqrt.rn.f32 	%f34, %f33;
	min.f32 	%f35, %f34, 0f437F0000;
	cvt.rzi.u32.f32 	%r43, %f35;
	mad.lo.s32 	%r44, %r4, %r2, %r1;
	cvt.s64.s32 	%rd23, %r44;
	add.s64 	%rd24, %rd22, %rd23;
	st.global.u8 	[%rd24], %r43;
$L__BB0_2:
	ret;

}


// ===== COMPILED SASS (sm_100) =====

	.target	sm_100

	.elftype	@"ET_EXEC"


//--------------------- .note.nv.tkinfo           --------------------------
	.section	.note.nv.tkinfo,"",@"SHT_NOTE"
	.sectionflags	@"SHF_NOTE_NV_TKINFO"
	.tkinfo
        /*0018*/ 	.word	0x00000002
        /*0030*/ 	.string	""
        /*0030*/ 	.string	"ptxas"
        /*0030*/ 	.string	"Cuda compilation tools, release 13.0, V13.0.88"
        /*0030*/ 	.string	"Build cuda_13.0.r13.0/compiler.36424714_0"
        /*0030*/ 	.string	"-arch sm_100 -m 64 "



//--------------------- .note.nv.cuinfo           --------------------------
	.section	.note.nv.cuinfo,"",@"SHT_NOTE"
	.sectionflags	@"SHF_NOTE_NV_CUINFO"
        /*0018*/ 	.short	0x0002
        /*001a*/ 	.short	0x0064
        /*001c*/ 	.short	0x0082
	.zero		2


//--------------------- .nv.info                  --------------------------
	.section	.nv.info,"",@"SHT_CUDA_INFO"
	.align	4


	//----- nvinfo : EIATTR_REGCOUNT
	.align		4
        /*0000*/ 	.byte	0x04, 0x2f
        /*0002*/ 	.short	(.L_1 - .L_0)
	.align		4
.L_0:
        /*0004*/ 	.word	index@(_Z12sobel_filterPKhPhii)
        /*0008*/ 	.word	0x0000001c


	//----- nvinfo : EIATTR_FRAME_SIZE
	.align		4
.L_1:
        /*000c*/ 	.byte	0x04, 0x11
        /*000e*/ 	.short	(.L_3 - .L_2)
	.align		4
.L_2:
        /*0010*/ 	.word	index@($__internal_0_$__cuda_sm20_sqrt_rn_f32_slowpath)
        /*0014*/ 	.word	0x00000000


	//----- nvinfo : EIATTR_FRAME_SIZE
	.align		4
.L_3:
        /*0018*/ 	.byte	0x04, 0x11
        /*001a*/ 	.short	(.L_5 - .L_4)
	.align		4
.L_4:
        /*001c*/ 	.word	index@(_Z12sobel_filterPKhPhii)
        /*0020*/ 	.word	0x00000000


	//----- nvinfo : EIATTR_MIN_STACK_SIZE
	.align		4
.L_5:
        /*0024*/ 	.byte	0x04, 0x12
        /*0026*/ 	.short	(.L_7 - .L_6)
	.align		4
.L_6:
        /*0028*/ 	.word	index@(_Z12sobel_filterPKhPhii)
        /*002c*/ 	.word	0x00000000
.L_7:


//--------------------- .nv.compat                --------------------------
	.section	.nv.compat,"",@"SHT_CUDA_COMPAT_INFO"
	.align	4
        /*0000*/ 	.byte	0x02, 0x09, 0x00, 0x00, 0x02, 0x02, 0x01, 0x00, 0x02, 0x05, 0x05, 0x00, 0x03, 0x07, 0x01, 0x01
        /*0010*/ 	.byte	0x02, 0x03, 0x00, 0x00, 0x02, 0x06, 0x01, 0x00, 0x04, 0x0b, 0x08, 0x00, 0x01, 0x00, 0x00, 0x00
        /*0020*/ 	.byte	0x00, 0x00, 0x00, 0x00


//--------------------- .nv.info._Z12sobel_filterPKhPhii --------------------------
	.section	.nv.info._Z12sobel_filterPKhPhii,"",@"SHT_CUDA_INFO"
	.sectionflags	@""
	.align	4


	//----- nvinfo : EIATTR_CUDA_API_VERSION
	.align		4
        /*0000*/ 	.byte	0x04, 0x37
        /*0002*/ 	.short	(.L_9 - .L_8)
.L_8:
        /*0004*/ 	.word	0x00000082


	//----- nvinfo : EIATTR_KPARAM_INFO
	.align		4
.L_9:
        /*0008*/ 	.byte	0x04, 0x17
        /*000a*/ 	.short	(.L_11 - .L_10)
.L_10:
        /*000c*/ 	.word	0x00000000
        /*0010*/ 	.short	0x0003
        /*0012*/ 	.short	0x0014
        /*0014*/ 	.byte	0x00, 0xf0, 0x11, 0x00


	//----- nvinfo : EIATTR_KPARAM_INFO
	.align		4
.L_11:
        /*0018*/ 	.byte	0x04, 0x17
        /*001a*/ 	.short	(.L_13 - .L_12)
.L_12:
        /*001c*/ 	.word	0x00000000
        /*0020*/ 	.short	0x0002
        /*0022*/ 	.short	0x0010
        /*0024*/ 	.byte	0x00, 0xf0, 0x11, 0x00


	//----- nvinfo : EIATTR_KPARAM_INFO
	.align		4
.L_13:
        /*0028*/ 	.byte	0x04, 0x17
        /*002a*/ 	.short	(.L_15 - .L_14)
.L_14:
        /*002c*/ 	.word	0x00000000
        /*0030*/ 	.short	0x0001
        /*0032*/ 	.short	0x0008
        /*0034*/ 	.byte	0x00, 0xf5, 0x21, 0x00


	//----- nvinfo : EIATTR_KPARAM_INFO
	.align		4
.L_15:
        /*0038*/ 	.byte	0x04, 0x17
        /*003a*/ 	.short	(.L_17 - .L_16)
.L_16:
        /*003c*/ 	.word	0x00000000
        /*0040*/ 	.short	0x0000
        /*0042*/ 	.short	0x0000
        /*0044*/ 	.byte	0x00, 0xf5, 0x21, 0x00


	//----- nvinfo : EIATTR_SPARSE_MMA_MASK
	.align		4
.L_17:
        /*0048*/ 	.byte	0x03, 0x50
        /*004a*/ 	.short	0x0000


	//----- nvinfo : EIATTR_MAXREG_COUNT
	.align		4
        /*004c*/ 	.byte	0x03, 0x1b
        /*004e*/ 	.short	0x00ff


	//----- nvinfo : EIATTR_NUM_BARRIERS
	.align		4
        /*0050*/ 	.byte	0x02, 0x4c
        /*0052*/ 	.byte	0x01
	.zero		1


	//----- nvinfo : EIATTR_MERCURY_ISA_VERSION
	.align		4
        /*0054*/ 	.byte	0x03, 0x5f
        /*0056*/ 	.short	0x0101


	//----- nvinfo : EIATTR_VRC_CTA_INIT_COUNT
	.align		4
        /*0058*/ 	.byte	0x02, 0x4a
	.zero		1
	.zero		1


	//----- nvinfo : EIATTR_EXIT_INSTR_OFFSETS
	.align		4
        /*005c*/ 	.byte	0x04, 0x1c
        /*005e*/ 	.short	(.L_19 - .L_18)


	//   ....[0]....
.L_18:
        /*0060*/ 	.word	0x00000560


	//   ....[1]....
        /*0064*/ 	.word	0x00000830


	//----- nvinfo : EIATTR_CRS_STACK_SIZE
	.align		4
.L_19:
        /*0068*/ 	.byte	0x04, 0x1e
        /*006a*/ 	.short	(.L_21 - .L_20)
.L_20:
        /*006c*/ 	.word	0x00000000


	//----- nvinfo : EIATTR_CBANK_PARAM_SIZE
	.align		4
.L_21:
        /*0070*/ 	.byte	0x03, 0x19
        /*0072*/ 	.short	0x0018


	//----- nvinfo : EIATTR_PARAM_CBANK
	.align		4
        /*0074*/ 	.byte	0x04, 0x0a
        /*0076*/ 	.short	(.L_23 - .L_22)
	.align		4
.L_22:
        /*0078*/ 	.word	index@(.nv.constant0._Z12sobel_filterPKhPhii)
        /*007c*/ 	.short	0x0380
        /*007e*/ 	.short	0x0018


	//----- nvinfo : EIATTR_SW_WAR
	.align		4
.L_23:
        /*0080*/ 	.byte	0x04, 0x36
        /*0082*/ 	.short	(.L_25 - .L_24)
.L_24:
        /*0084*/ 	.word	0x00000008
.L_25:


//--------------------- .nv.callgraph             --------------------------
	.section	.nv.callgraph,"",@"SHT_CUDA_CALLGRAPH"
	.align	4
	.sectionentsize	8
	.align		4
        /*0000*/ 	.word	0x00000000
	.align		4
        /*0004*/ 	.word	0xffffffff
	.align		4
        /*0008*/ 	.word	0x00000000
	.align		4
        /*000c*/ 	.word	0xfffffffe
	.align		4
        /*0010*/ 	.word	0x00000000
	.align		4
        /*0014*/ 	.word	0xfffffffd
	.align		4
        /*0018*/ 	.word	0x00000000
	.align		4
        /*001c*/ 	.word	0xfffffffc


//--------------------- .text._Z12sobel_filterPKhPhii --------------------------
	.section	.text._Z12sobel_filterPKhPhii,"ax",@progbits
	.align	128
        .global         _Z12sobel_filterPKhPhii
        .type           _Z12sobel_filterPKhPhii,@function
        .size           _Z12sobel_filterPKhPhii,(.L_x_5 - _Z12sobel_filterPKhPhii)
        .other          _Z12sobel_filterPKhPhii,@"STO_CUDA_ENTRY STV_DEFAULT"
_Z12sobel_filterPKhPhii:
.text._Z12sobel_filterPKhPhii:
[----:B------:R-:W-:Y:S01]  /*0000*/  LDC R1, c[0x0][0x37c] ;  /* 0x0000df00ff017b82 */ /* 0x000fe20000000800 */
[----:B------:R-:W0:Y:S07]  /*0010*/  S2R R22, SR_TID.X ;  /* 0x0000000000167919 */ /* 0x000e2e0000002100 */
[----:B------:R-:W0:Y:S01]  /*0020*/  S2UR UR4, SR_CTAID.X ;  /* 0x00000000000479c3 */ /* 0x000e220000002500 */
[----:B------:R-:W1:Y:S01]  /*0030*/  LDCU.64 UR6, c[0x0][0x380] ;  /* 0x00007000ff0677ac */ /* 0x000e620008000a00 */
[----:B------:R-:W2:Y:S06]  /*0040*/  S2R R20, SR_TID.Y ;  /* 0x0000000000147919 */ /* 0x000eac0000002200 */
[----:B------:R-:W0:Y:S08]  /*0050*/  LDC R15, c[0x0][0x360] ;  /* 0x0000d800ff0f7b82 */ /* 0x000e300000000800 */
[----:B------:R-:W2:Y:S08]  /*0060*/  S2UR UR5, SR_CTAID.Y ;  /* 0x00000000000579c3 */ /* 0x000eb00000002600 */
[----:B------:R-:W3:Y:S08]  /*0070*/  LDC.64 R2, c[0x0][0x390] ;  /* 0x0000e400ff027b82 */ /* 0x000ef00000000a00 */
[----:B------:R-:W2:Y:S01]  /*0080*/  LDC R5, c[0x0][0x364] ;  /* 0x0000d900ff057b82 */ /* 0x000ea20000000800 */
[----:B0-----:R-:W-:-:S05]  /*0090*/  IMAD R15, R15, UR4, R22 ;  /* 0x000000040f0f7c24 */ /* 0x001fca000f8e0216 */
[C---:B------:R-:W-:Y:S02]  /*00a0*/  VIMNMX R7, PT, PT, R15.reuse, 0x1, !PT ;  /* 0x000000010f077848 */ /* 0x040fe40007fe0100 */
[----:B------:R-:W-:Y:S02]  /*00b0*/  VIMNMX R9, PT, PT, RZ, R15, !PT ;  /* 0x0000000fff097248 */ /* 0x000fe40007fe0100 */
[----:B------:R-:W-:Y:S01]  /*00c0*/  VIMNMX R11, PT, PT, R15, -0x1, !PT ;  /* 0xffffffff0f0b7848 */ /* 0x000fe20007fe0100 */
[----:B---3--:R-:W-:-:S05]  /*00d0*/  VIADD R0, R2, 0xffffffff ;  /* 0xffffffff02007836 */ /* 0x008fca0000000000 */
[----:B------:R-:W-:Y:S02]  /*00e0*/  VIADDMNMX R13, R7, 0xffffffff, R0, PT ;  /* 0xffffffff070d7846 */ /* 0x000fe40003800100 */
[----:B------:R-:W-:Y:S01]  /*00f0*/  VIMNMX R17, PT, PT, R0, R9, PT ;  /* 0x0000000900117248 */ /* 0x000fe20003fe0100 */
[----:B--2---:R-:W-:Y:S01]  /*0100*/  IMAD R14, R5, UR5, R20 ;  /* 0x00000005050e7c24 */ /* 0x004fe2000f8e0214 */
[----:B------:R-:W-:Y:S01]  /*0110*/  VIADDMNMX R19, R11, 0x1, R0, PT ;  /* 0x000000010b137846 */ /* 0x000fe20003800100 */
[----:B------:R-:W-:Y:S01]  /*0120*/  VIADD R5, R3, 0xffffffff ;  /* 0xffffffff03057836 */ /* 0x000fe20000000000 */
[----:B------:R-:W0:Y:S02]  /*0130*/  LDCU.64 UR4, c[0x0][0x358] ;  /* 0x00006b00ff0477ac */ /* 0x000e240008000a00 */
[C---:B------:R-:W-:Y:S02]  /*0140*/  VIMNMX.U32 R4, PT, PT, R14.reuse, 0x1, !PT ;  /* 0x000000010e047848 */ /* 0x040fe40007fe0000 */
[----:B------:R-:W-:-:S02]  /*0150*/  VIMNMX R7, PT, PT, R14, R5, PT ;  /* 0x000000050e077248 */ /* 0x000fc40003fe0100 */
[--C-:B------:R-:W-:Y:S02]  /*0160*/  VIADDMNMX R0, R14, 0x1, R5.reuse, PT ;  /* 0x000000010e007846 */ /* 0x100fe40003800105 */
[----:B------:R-:W-:Y:S01]  /*0170*/  VIADDMNMX R5, R4, 0xffffffff, R5, PT ;  /* 0xffffffff04057846 */ /* 0x000fe20003800105 */
[CC--:B------:R-:W-:Y:S02]  /*0180*/  IMAD R4, R7.reuse, R2.reuse, R13 ;  /* 0x0000000207047224 */ /* 0x0c0fe400078e020d */
[-C--:B------:R-:W-:Y:S02]  /*0190*/  IMAD R8, R7, R2.reuse, R17 ;  /* 0x0000000207087224 */ /* 0x080fe400078e0211 */
[-CC-:B------:R-:W-:Y:S01]  /*01a0*/  IMAD R9, R0, R2.reuse, R13.reuse ;  /* 0x0000000200097224 */ /* 0x180fe200078e020d */
[----:B-1----:R-:W-:Y:S01]  /*01b0*/  IADD3 R24, P0, PT, R4, UR6, RZ ;  /* 0x0000000604187c10 */ /* 0x002fe2000ff1e0ff */
[CC--:B------:R-:W-:Y:S01]  /*01c0*/  IMAD R13, R5.reuse, R2.reuse, R13 ;  /* 0x00000002050d7224 */ /* 0x0c0fe200078e020d */
[----:B------:R-:W-:Y:S01]  /*01d0*/  IADD3 R18, P1, PT, R8, UR6, RZ ;  /* 0x0000000608127c10 */ /* 0x000fe2000ff3e0ff */
[-CC-:B------:R-:W-:Y:S01]  /*01e0*/  IMAD R6, R5, R2.reuse, R17.reuse ;  /* 0x0000000205067224 */ /* 0x180fe200078e0211 */
[----:B------:R-:W-:Y:S01]  /*01f0*/  LEA.HI.X.SX32 R25, R4, UR7, 0x1, P0 ;  /* 0x0000000704197c11 */ /* 0x000fe200080f0eff */
[-C--:B------:R-:W-:Y:S01]  /*0200*/  IMAD R11, R0, R2.reuse, R17 ;  /* 0x00000002000b7224 */ /* 0x080fe200078e0211 */
[----:B------:R-:W-:Y:S01]  /*0210*/  IADD3 R16, P0, PT, R13, UR6, RZ ;  /* 0x000000060d107c10 */ /* 0x000fe2000ff1e0ff */
[----:B------:R-:W-:-:S02]  /*0220*/  IMAD R7, R7, R2, R19 ;  /* 0x0000000207077224 */ /* 0x000fc400078e0213 */
[-CC-:B------:R-:W-:Y:S02]  /*0230*/  IMAD R0, R0, R2.reuse, R19.reuse ;  /* 0x0000000200007224 */ /* 0x180fe400078e0213 */
[----:B------:R-:W-:Y:S01]  /*0240*/  IMAD R5, R5, R2, R19 ;  /* 0x0000000205057224 */ /* 0x000fe200078e0213 */
[----:B------:R-:W-:Y:S01]  /*0250*/  LEA.HI.X.SX32 R19, R8, UR7, 0x1, P1 ;  /* 0x0000000708137c11 */ /* 0x000fe200088f0eff */
[----:B0-----:R-:W2:Y:S01]  /*0260*/  LDG.E.U8 R21, desc[UR4][R24.64] ;  /* 0x0000000418157981 */ /* 0x001ea2000c1e1100 */
[C---:B------:R-:W-:Y:S02]  /*0270*/  IADD3 R12, P1, PT, R6.reuse, UR6, RZ ;  /* 0x00000006060c7c10 */ /* 0x040fe4000ff3e0ff */
[----:B------:R-:W-:Y:S01]  /*0280*/  LEA.HI.X.SX32 R17, R13, UR7, 0x1, P0 ;  /* 0x000000070d117c11 */ /* 0x000fe200080f0eff */
[----:B------:R0:W3:Y:S01]  /*0290*/  LDG.E.U8 R23, desc[UR4][R18.64] ;  /* 0x0000000412177981 */ /* 0x0000e2000c1e1100 */
[----:B------:R-:W-:Y:S02]  /*02a0*/  LEA.HI.X.SX32 R13, R6, UR7, 0x1, P1 ;  /* 0x00000007060d7c11 */ /* 0x000fe400088f0eff */
[----:B------:R-:W-:Y:S01]  /*02b0*/  IADD3 R4, P2, PT, R5, UR6, RZ ;  /* 0x0000000605047c10 */ /* 0x000fe2000ff5e0ff */
[----:B------:R-:W4:Y:S01]  /*02c0*/  LDG.E.U8 R16, desc[UR4][R16.64] ;  /* 0x0000000410107981 */ /* 0x000f22000c1e1100 */
[----:B------:R-:W-:-:S02]  /*02d0*/  IADD3 R6, P0, PT, R7, UR6, RZ ;  /* 0x0000000607067c10 */ /* 0x000fc4000ff1e0ff */
[----:B------:R-:W-:Y:S01]  /*02e0*/  LEA.HI.X.SX32 R5, R5, UR7, 0x1, P2 ;  /* 0x0000000705057c11 */ /* 0x000fe200090f0eff */
[----:B------:R1:W5:Y:S01]  /*02f0*/  LDG.E.U8 R12, desc[UR4][R12.64] ;  /* 0x000000040c0c7981 */ /* 0x000362000c1e1100 */
[----:B------:R-:W-:Y:S02]  /*0300*/  LEA.HI.X.SX32 R7, R7, UR7, 0x1, P0 ;  /* 0x0000000707077c11 */ /* 0x000fe400080f0eff */
[----:B------:R-:W-:Y:S01]  /*0310*/  IADD3 R8, P2, PT, R9, UR6, RZ ;  /* 0x0000000609087c10 */ /* 0x000fe2000ff5e0ff */
[----:B------:R1:W5:Y:S01]  /*0320*/  LDG.E.U8 R4, desc[UR4][R4.64] ;  /* 0x0000000404047981 */ /* 0x000362000c1e1100 */
[----:B------:R-:W-:Y:S02]  /*0330*/  IADD3 R10, P1, PT, R11, UR6, RZ ;  /* 0x000000060b0a7c10 */ /* 0x000fe4000ff3e0ff */
[----:B0-----:R-:W-:Y:S01]  /*0340*/  IADD3 R18, P0, PT, R0, UR6, RZ ;  /* 0x0000000600127c10 */ /* 0x001fe2000ff1e0ff */
[----:B------:R0:W5:Y:S01]  /*0350*/  LDG.E.U8 R6, desc[UR4][R6.64] ;  /* 0x0000000406067981 */ /* 0x000162000c1e1100 */
[----:B------:R-:W-:-:S02]  /*0360*/  LEA.HI.X.SX32 R9, R9, UR7, 0x1, P2 ;  /* 0x0000000709097c11 */ /* 0x000fc400090f0eff */
[----:B------:R-:W-:Y:S02]  /*0370*/  LEA.HI.X.SX32 R11, R11, UR7, 0x1, P1 ;  /* 0x000000070b0b7c11 */ /* 0x000fe400088f0eff */
[----:B------:R-:W-:Y:S01]  /*0380*/  LEA.HI.X.SX32 R19, R0, UR7, 0x1, P0 ;  /* 0x0000000700137c11 */ /* 0x000fe200080f0eff */
[----:B------:R0:W5:Y:S04]  /*0390*/  LDG.E.U8 R8, desc[UR4][R8.64] ;  /* 0x0000000408087981 */ /* 0x000168000c1e1100 */
[----:B------:R0:W5:Y:S04]  /*03a0*/  LDG.E.U8 R10, desc[UR4][R10.64] ;  /* 0x000000040a0a7981 */ /* 0x000168000c1e1100 */
[----:B------:R-:W5:Y:S01]  /*03b0*/  LDG.E.U8 R18, desc[UR4][R18.64] ;  /* 0x0000000412127981 */ /* 0x000f62000c1e1100 */
[----:B-1----:R-:W1:Y:S01]  /*03c0*/  S2R R13, SR_CgaCtaId ;  /* 0x00000000000d7919 */ /* 0x002e620000008800 */
[----:B------:R-:W-:-:S02]  /*03d0*/  MOV R0, 0x400 ;  /* 0x0000040000007802 */ /* 0x000fc40000000f00 */
[----:B------:R-:W-:Y:S02]  /*03e0*/  ISETP.GE.AND P0, PT, R14, R3, PT ;  /* 0x000000030e00720c */ /* 0x000fe40003f06270 */
[----:B-1----:R-:W-:-:S05]  /*03f0*/  LEA R5, R13, R0, 0x18 ;  /* 0x000000000d057211 */ /* 0x002fca00078ec0ff */
[----:B------:R-:W-:-:S04]  /*0400*/  IMAD R5, R20, 0x48, R5 ;  /* 0x0000004814057824 */ /* 0x000fc800078e0205 */
[----:B------:R-:W-:Y:S01]  /*0410*/  IMAD R22, R22, 0x4, R5 ;  /* 0x0000000416167824 */ /* 0x000fe200078e0205 */
[----:B------:R-:W-:Y:S02]  /*0420*/  ISETP.GE.OR P0, PT, R15, R2, P0 ;  /* 0x000000020f00720c */ /* 0x000fe40000706670 */
[----:B--2---:R-:W-:Y:S02]  /*0430*/  I2FP.F32.U32 R21, R21 ;  /* 0x0000001500157245 */ /* 0x004fe40000201000 */
[----:B---3--:R-:W-:Y:S02]  /*0440*/  I2FP.F32.U32 R23, R23 ;  /* 0x0000001700177245 */ /* 0x008fe40000201000 */
[----:B----4-:R-:W-:Y:S02]  /*0450*/  I2FP.F32.U32 R3, R16 ;  /* 0x0000001000037245 */ /* 0x010fe40000201000 */
[----:B-----5:R-:W-:Y:S02]  /*0460*/  I2FP.F32.U32 R5, R12 ;  /* 0x0000000c00057245 */ /* 0x020fe40000201000 */
[----:B0-----:R-:W-:-:S02]  /*0470*/  I2FP.F32.U32 R7, R4 ;  /* 0x0000000400077245 */ /* 0x001fc40000201000 */
[----:B------:R-:W-:Y:S01]  /*0480*/  I2FP.F32.U32 R9, R6 ;  /* 0x0000000600097245 */ /* 0x000fe20000201000 */
[----:B------:R0:W-:Y:S01]  /*0490*/  STS [R22], R3 ;  /* 0x0000000316007388 */ /* 0x0001e20000000800 */
[----:B------:R-:W-:Y:S02]  /*04a0*/  I2FP.F32.U32 R11, R8 ;  /* 0x00000008000b7245 */ /* 0x000fe40000201000 */
[----:B------:R-:W-:Y:S02]  /*04b0*/  I2FP.F32.U32 R13, R10 ;  /* 0x0000000a000d7245 */ /* 0x000fe40000201000 */
[----:B------:R-:W-:Y:S01]  /*04c0*/  I2FP.F32.U32 R17, R18 ;  /* 0x0000001200117245 */ /* 0x000fe20000201000 */
[----:B------:R0:W-:Y:S04]  /*04d0*/  STS [R22+0x4], R5 ;  /* 0x0000040516007388 */ /* 0x0001e80000000800 */
[----:B------:R0:W-:Y:S04]  /*04e0*/  STS [R22+0x8], R7 ;  /* 0x0000080716007388 */ /* 0x0001e80000000800 */
[----:B------:R0:W-:Y:S04]  /*04f0*/  STS [R22+0x48], R21 ;  /* 0x0000481516007388 */ /* 0x0001e80000000800 */
[----:B------:R0:W-:Y:S04]  /*0500*/  STS [R22+0x4c], R23 ;  /* 0x00004c1716007388 */ /* 0x0001e80000000800 */
[----:B------:R0:W-:Y:S04]  /*0510*/  STS [R22+0x50], R9 ;  /* 0x0000500916007388 */ /* 0x0001e80000000800 */
[----:B------:R0:W-:Y:S04]  /*0520*/  STS [R22+0x90], R11 ;  /* 0x0000900b16007388 */ /* 0x0001e80000000800 */
[----:B------:R0:W-:Y:S04]  /*0530*/  STS [R22+0x94], R13 ;  /* 0x0000940d16007388 */ /* 0x0001e80000000800 */
[----:B------:R0:W-:Y:S01]  /*0540*/  STS [R22+0x98], R17 ;  /* 0x0000981116007388 */ /* 0x0001e20000000800 */
[----:B------:R-:W-:Y:S06]  /*0550*/  BAR.SYNC.DEFER_BLOCKING 0x0 ;  /* 0x0000000000007b1d */ /* 0x000fec0000010000 */
[----:B------:R-:W-:Y:S05]  /*0560*/  @P0 EXIT ;  /* 0x000000000000094d */ /* 0x000fea0003800000 */
[----:B0-----:R-:W0:Y:S01]  /*0570*/  LDS R5, [R22+0x4] ;  /* 0x0000040016057984 */ /* 0x001e220000000800 */
[----:B------:R-:W-:Y:S03]  /*0580*/  BSSY.RECONVERGENT B0, `(.L_x_0) ;  /* 0x0000022000007945 */ /* 0x000fe60003800200 */
[----:B------:R-:W1:Y:S04]  /*0590*/  LDS R4, [R22+0x50] ;  /* 0x0000500016047984 */ /* 0x000e680000000800 */
[----:B------:R-:W2:Y:S04]  /*05a0*/  LDS R0, [R22] ;  /* 0x0000000016007984 */ /* 0x000ea80000000800 */
[----:B------:R-:W3:Y:S04]  /*05b0*/  LDS R2, [R22+0x48] ;  /* 0x0000480016027984 */ /* 0x000ee80000000800 */
[----:B------:R-:W-:Y:S04]  /*05c0*/  LDS R6, [R22+0x90] ;  /* 0x0000900016067984 */ /* 0x000fe80000000800 */
[----:B------:R-:W4:Y:S04]  /*05d0*/  LDS R11, [R22+0x94] ;  /* 0x00009400160b7984 */ /* 0x000f280000000800 */
[----:B------:R-:W5:Y:S04]  /*05e0*/  LDS R3, [R22+0x8] ;  /* 0x0000080016037984 */ /* 0x000f680000000800 */
[----:B------:R-:W5:Y:S01]  /*05f0*/  LDS R7, [R22+0x98] ;  /* 0x0000980016077984 */ /* 0x000f620000000800 */
[----:B0-----:R-:W-:Y:S01]  /*0600*/  FADD R9, R5, R5 ;  /* 0x0000000505097221 */ /* 0x001fe20000000000 */
[----:B-1----:R-:W-:-:S03]  /*0610*/  FADD R5, R4, R4 ;  /* 0x0000000404057221 */ /* 0x002fc60000000000 */
[----:B--2---:R-:W-:Y:S01]  /*0620*/  FADD R4, -R0, -R9 ;  /* 0x8000000900047221 */ /* 0x004fe20000000100 */
[----:B---3--:R-:W-:-:S04]  /*0630*/  FADD R2, R2, R2 ;  /* 0x0000000202027221 */ /* 0x008fc80000000000 */
[----:B------:R-:W-:Y:S01]  /*0640*/  FADD R5, -R2, R5 ;  /* 0x0000000502057221 */ /* 0x000fe20000000100 */
[----:B----4-:R-:W-:Y:S01]  /*0650*/  FFMA R8, R11, 2, R6 ;  /* 0x400000000b087823 */ /* 0x010fe20000000006 */
[----:B-----5:R-:W-:Y:S01]  /*0660*/  FADD R0, -R0, R3 ;  /* 0x0000000300007221 */ /* 0x020fe20000000100 */
[----:B------:R-:W-:Y:S02]  /*0670*/  FADD R4, -R3, R4 ;  /* 0x0000000403047221 */ /* 0x000fe40000000100 */
[----:B------:R-:W-:Y:S01]  /*0680*/  FADD R3, R7, R8 ;  /* 0x0000000807037221 */ /* 0x000fe20000000000 */
[----:B------:R-:W-:Y:S01]  /*0690*/  FADD R0, R0, R5 ;  /* 0x0000000500007221 */ /* 0x000fe20000000000 */
[----:B------:R-:W-:Y:S02]  /*06a0*/  FADD R7, -R6, R7 ;  /* 0x0000000706077221 */ /* 0x000fe40000000100 */
[----:B------:R-:W-:Y:S02]  /*06b0*/  FADD R3, R4, R3 ;  /* 0x0000000304037221 */ /* 0x000fe40000000000 */
[----:B------:R-:W-:-:S02]  /*06c0*/  FADD R0, R0, R7 ;  /* 0x0000000700007221 */ /* 0x000fc40000000000 */
[----:B------:R-:W-:-:S04]  /*06d0*/  FMUL R3, R3, R3 ;  /* 0x0000000303037220 */ /* 0x000fc80000400000 */
[----:B------:R-:W-:-:S04]  /*06e0*/  FFMA R0, R0, R0, R3 ;  /* 0x0000000000007223 */ /* 0x000fc80000000003 */
[----:B------:R-:W-:Y:S01]  /*06f0*/  VIADD R2, R0, 0xf3000000 ;  /* 0xf300000000027836 */ /* 0x000fe20000000000 */
[----:B------:R0:W1:Y:S04]  /*0700*/  MUFU.RSQ R3, R0 ;  /* 0x0000000000037308 */ /* 0x0000680000001400 */
[----:B------:R-:W-:-:S13]  /*0710*/  ISETP.GT.U32.AND P0, PT, R2, 0x727fffff, PT ;  /* 0x727fffff0200780c */ /* 0x000fda0003f04070 */
[----:B01----:R-:W-:Y:S05]  /*0720*/  @!P0 BRA `(.L_x_1) ;  /* 0x00000000000c8947 */ /* 0x003fea0003800000 */
[----:B------:R-:W-:-:S07]  /*0730*/  MOV R7, 0x750 ;  /* 0x0000075000077802 */ /* 0x000fce0000000f00 */
[----:B------:R-:W-:Y:S05]  /*0740*/  CALL.REL.NOINC `($__internal_0_$__cuda_sm20_sqrt_rn_f32_slowpath) ;  /* 0x00000000003c7944 */ /* 0x000fea0003c00000 */
[----:B------:R-:W-:Y:S05]  /*0750*/  BRA `(.L_x_2) ;  /* 0x0000000000107947 */ /* 0x000fea0003800000 */
.L_x_1:
[----:B------:R-:W-:Y:S01]  /*0760*/  FMUL.FTZ R5, R0, R3 ;  /* 0x0000000300057220 */ /* 0x000fe20000410000 */
[----:B------:R-:W-:-:S03]  /*0770*/  FMUL.FTZ R3, R3, 0.5 ;  /* 0x3f00000003037820 */ /* 0x000fc60000410000 */
[----:B------:R-:W-:-:S04]  /*0780*/  FFMA R0, -R5, R5, R0 ;  /* 0x0000000505007223 */ /* 0x000fc80000000100 */
[----:B------:R-:W-:-:S07]  /*0790*/  FFMA R0, R0, R3, R5 ;  /* 0x0000000300007223 */ /* 0x000fce0000000005 */
.L_x_2:
[----:B------:R-:W-:Y:S05]  /*07a0*/  BSYNC.RECONVERGENT B0 ;  /* 0x0000000000007941 */ /* 0x000fea0003800200 */
.L_x_0:
[----:B------:R-:W0:Y:S01]  /*07b0*/  LDCU UR8, c[0x0][0x390] ;  /* 0x00007200ff0877ac */ /* 0x000e220008000800 */
[----:B------:R-:W-:Y:S01]  /*07c0*/  FMNMX R0, R0, 255, PT ;  /* 0x437f000000007809 */ /* 0x000fe20003800000 */
[----:B------:R-:W1:Y:S03]  /*07d0*/  LDCU.64 UR6, c[0x0][0x388] ;  /* 0x00007100ff0677ac */ /* 0x000e660008000a00 */
[----:B------:R-:W2:Y:S01]  /*07e0*/  F2I.U32.TRUNC.NTZ R5, R0 ;  /* 0x0000000000057305 */ /* 0x000ea2000020f000 */
[----:B0-----:R-:W-:-:S05]  /*07f0*/  IMAD R14, R14, UR8, R15 ;  /* 0x000000080e0e7c24 */ /* 0x001fca000f8e020f */
[----:B-1----:R-:W-:-:S04]  /*0800*/  IADD3 R2, P0, PT, R14, UR6, RZ ;  /* 0x000000060e027c10 */ /* 0x002fc8000ff1e0ff */
[----:B------:R-:W-:-:S05]  /*0810*/  LEA.HI.X.SX32 R3, R14, UR7, 0x1, P0 ;  /* 0x000000070e037c11 */ /* 0x000fca00080f0eff */
[----:B--2---:R-:W-:Y:S01]  /*0820*/  STG.E.U8 desc[UR4][R2.64], R5 ;  /* 0x0000000502007986 */ /* 0x004fe2000c101104 */
[----:B------:R-:W-:Y:S05]  /*0830*/  EXIT ;  /* 0x000000000000794d */ /* 0x000fea0003800000 */
        .weak           $__internal_0_$__cuda_sm20_sqrt_rn_f32_slowpath
        .type           $__internal_0_$__cuda_sm20_sqrt_rn_f32_slowpath,@function
        .size           $__internal_0_$__cuda_sm20_sqrt_rn_f32_slowpath,(.L_x_5 - $__internal_0_$__cuda_sm20_sqrt_rn_f32_slowpath)
$__internal_0_$__cuda_sm20_sqrt_rn_f32_slowpath:
[----:B------:R-:W-:-:S13]  /*0840*/  LOP3.LUT P0, RZ, R0, 0x7fffffff, RZ, 0xc0, !PT ;  /* 0x7fffffff00ff7812 */ /* 0x000fda000780c0ff */
[----:B------:R-:W-:Y:S01]  /*0850*/  @!P0 IMAD.MOV.U32 R2, RZ, RZ, R0 ;  /* 0x000000ffff028224 */ /* 0x000fe200078e0000 */
[----:B------:R-:W-:Y:S06]  /*0860*/  @!P0 BRA `(.L_x_3) ;  /* 0x0000000000408947 */ /* 0x000fec0003800000 */
[----:B------:R-:W-:-:S13]  /*0870*/  FSETP.GEU.FTZ.AND P0, PT, R0, RZ, PT ;  /* 0x000000ff0000720b */ /* 0x000fda0003f1e000 */
[----:B------:R-:W-:Y:S01]  /*0880*/  @!P0 IMAD.MOV.U32 R2, RZ, RZ, 0x7fffffff ;  /* 0x7fffffffff028424 */ /* 0x000fe200078e00ff */
[----:B------:R-:W-:Y:S06]  /*0890*/  @!P0 BRA `(.L_x_3) ;  /* 0x0000000000348947 */ /* 0x000fec0003800000 */
[----:B------:R-:W-:-:S13]  /*08a0*/  FSETP.GTU.FTZ.AND P0, PT, |R0|, +INF , PT ;  /* 0x7f8000000000780b */ /* 0x000fda0003f1c200 */
[----:B------:R-:W-:Y:S01]  /*08b0*/  @P0 FADD.FTZ R2, R0, 1 ;  /* 0x3f80000000020421 */ /* 0x000fe20000010000 */
[----:B------:R-:W-:Y:S06]  /*08c0*/  @P0 BRA `(.L_x_3) ;  /* 0x0000000000280947 */ /* 0x000fec0003800000 */
[----:B------:R-:W-:-:S13]  /*08d0*/  FSETP.NEU.FTZ.AND P0, PT, |R0|, +INF , PT ;  /* 0x7f8000000000780b */ /* 0x000fda0003f1d200 */
[----:B------:R-:W-:-:S04]  /*08e0*/  @P0 FFMA R3, R0, 1.84467440737095516160e+19, RZ ;  /* 0x5f80000000030823 */ /* 0x000fc800000000ff */
[----:B------:R-:W0:Y:S02]  /*08f0*/  @P0 MUFU.RSQ R2, R3 ;  /* 0x0000000300020308 */ /* 0x000e240000001400 */
[----:B0-----:R-:W-:Y:S01]  /*0900*/  @P0 FMUL.FTZ R4, R3, R2 ;  /* 0x0000000203040220 */ /* 0x001fe20000410000 */
[----:B------:R-:W-:Y:S01]  /*0910*/  @P0 FMUL.FTZ R6, R2, 0.5 ;  /* 0x3f00000002060820 */ /* 0x000fe20000410000 */
[----:B------:R-:W-:Y:S02]  /*0920*/  @!P0 IMAD.MOV.U32 R2, RZ, RZ, R0 ;  /* 0x000000ffff028224 */ /* 0x000fe400078e0000 */
[----:B------:R-:W-:-:S04]  /*0930*/  @P0 FADD.FTZ R5, -R4, -RZ ;  /* 0x800000ff04050221 */ /* 0x000fc80000010100 */
[----:B------:R-:W-:-:S04]  /*0940*/  @P0 FFMA R5, R4, R5, R3 ;  /* 0x0000000504050223 */ /* 0x000fc80000000003 */
[----:B------:R-:W-:-:S04]  /*0950*/  @P0 FFMA R5, R5, R6, R4 ;  /* 0x0000000605050223 */ /* 0x000fc80000000004 */
[----:B------:R-:W-:-:S07]  /*0960*/  @P0 FMUL.FTZ R2, R5, 2.3283064365386962891e-10 ;  /* 0x2f80000005020820 */ /* 0x000fce0000410000 */
.L_x_3:
[----:B------:R-:W-:Y:S02]  /*0970*/  IMAD.MOV.U32 R0, RZ, RZ, R2 ;  /* 0x000000ffff007224 */ /* 0x000fe400078e0002 */
[----:B------:R-:W-:Y:S02]  /*0980*/  IMAD.MOV.U32 R2, RZ, RZ, R7 ;  /* 0x000000ffff027224 */ /* 0x000fe400078e0007 */
[----:B------:R-:W-:-:S04]  /*0990*/  IMAD.MOV.U32 R3, RZ, RZ, 0x0 ;  /* 0x00000000ff037424 */ /* 0x000fc800078e00ff */
[----:B------:R-:W-:Y:S05]  /*09a0*/  RET.REL.NODEC R2 `(_Z12sobel_filterPKhPhii) ;  /* 0xfffffff402947950 */ /* 0x000fea0003c3ffff */
.L_x_4:
[----:B------:R-:W-:-:S00]  /*09b0*/  BRA `(.L_x_4) ;  /* 0xfffffffc00fc7947 */ /* 0x000fc0000383ffff */
[----:B------:R-:W-:-:S00]  /*09c0*/  NOP ;  /* 0x0000000000007918 */ /* 0x000fc00000000000 */
        /* <DEDUP_REMOVED lines=11> */
.L_x_5:


//--------------------- .nv.shared._Z12sobel_filterPKhPhii --------------------------
	.section	.nv.shared._Z12sobel_filterPKhPhii,"aw",@nobits
	.sectionflags	@""
	.align	4
.nv.shared._Z12sobel_filterPKhPhii:
	.zero		2320


//--------------------- .nv.shared.reserved.0     --------------------------
	.section	.nv.shared.reserved.0,"aw",@nobits
	.weak		__nv_reservedSMEM_offset_0_alias
	.size		__nv_reservedSMEM_offset_0_alias, 0, 64
	.other		__nv_reservedSMEM_offset_0_alias,@"STO_CUDA_RESERVED_SHARED STV_DEFAULT"
__nv_reservedSMEM_offset_0_alias:
	.zero		0
	.zero		64


//--------------------- .nv.constant0._Z12sobel_filterPKhPhii --------------------------
	.section	.nv.constant0._Z12sobel_filterPKhPhii,"a",@progbits
	.sectionflags	@""
	.align	4
.nv.constant0._Z12sobel_filterPKhPhii:
	.zero		920


//--------------------- SYMBOLS --------------------------

	.type		.nv.reservedSmem.offset0,@object
	.size		.nv.reservedSmem.offset0,0x4
	.type		.nv.reservedSmem.cap,@object
	.size		.nv.reservedSmem.cap,0x4
